	.headerflags	@"EF_CUDA_TEXMODE_UNIFIED EF_CUDA_64BIT_ADDRESS EF_CUDA_ACCELERATORS EF_CUDA_SM90 EF_CUDA_VIRTUAL_SM(EF_CUDA_SM90)"
	.elftype	@"ET_EXEC"


//--------------------- .nv.info                  --------------------------
	.section	.nv.info,"",@"SHT_CUDA_INFO"
	.align	4


	//----- nvinfo : EIATTR_REGCOUNT
	.align		4
        /*0000*/ 	.byte	0x04, 0x2f
        /*0002*/ 	.short	(.L_1 - .L_0)
	.align		4
.L_0:
        /*0004*/ 	.word	index@(triton_poi_fused_convolution_leaky_relu_leaky_relu_backward_13)
        /*0008*/ 	.word	0x0000000c


	//----- nvinfo : EIATTR_MIN_STACK_SIZE
	.align		4
.L_1:
        /*000c*/ 	.byte	0x04, 0x12
        /*000e*/ 	.short	(.L_3 - .L_2)
	.align		4
.L_2:
        /*0010*/ 	.word	index@(triton_poi_fused_convolution_leaky_relu_leaky_relu_backward_13)
        /*0014*/ 	.word	0x00000000


	//----- nvinfo : EIATTR_FRAME_SIZE
	.align		4
.L_3:
        /*0018*/ 	.byte	0x04, 0x11
        /*001a*/ 	.short	(.L_5 - .L_4)
	.align		4
.L_4:
        /*001c*/ 	.word	index@(triton_poi_fused_convolution_leaky_relu_leaky_relu_backward_13)
        /*0020*/ 	.word	0x00000000


	//----- nvinfo : EIATTR_MIN_STACK_SIZE
	.align		4
.L_5:
        /*0024*/ 	.byte	0x04, 0x12
        /*0026*/ 	.short	(.L_7 - .L_6)
	.align		4
.L_6:
        /*0028*/ 	.word	index@(triton_poi_fused_convolution_leaky_relu_leaky_relu_backward_13)
        /*002c*/ 	.word	0x00000000
.L_7:


//--------------------- .nv.info.triton_poi_fused_convolution_leaky_relu_leaky_relu_backward_13 --------------------------
	.section	.nv.info.triton_poi_fused_convolution_leaky_relu_leaky_relu_backward_13,"",@"SHT_CUDA_INFO"
	.sectionflags	@""
	.align	4


	//----- nvinfo : EIATTR_CUDA_API_VERSION
	.align		4
        /*0000*/ 	.byte	0x04, 0x37
        /*0002*/ 	.short	(.L_9 - .L_8)
.L_8:
        /*0004*/ 	.word	0x0000007c


	//----- nvinfo : EIATTR_KPARAM_INFO
	.align		4
.L_9:
        /*0008*/ 	.byte	0x04, 0x17
        /*000a*/ 	.short	(.L_11 - .L_10)
.L_10:
        /*000c*/ 	.word	0x00000000
        /*0010*/ 	.short	0x0003
        /*0012*/ 	.short	0x0018
        /*0014*/ 	.byte	0x00, 0xf0, 0x11, 0x00


	//----- nvinfo : EIATTR_KPARAM_INFO
	.align		4
.L_11:
        /*0018*/ 	.byte	0x04, 0x17
        /*001a*/ 	.short	(.L_13 - .L_12)
.L_12:
        /*001c*/ 	.word	0x00000000
        /*0020*/ 	.short	0x0002
        /*0022*/ 	.short	0x0010
        /*0024*/ 	.byte	0x00, 0xf4, 0x21, 0x00


	//----- nvinfo : EIATTR_KPARAM_INFO
	.align		4
.L_13:
        /*0028*/ 	.byte	0x04, 0x17
        /*002a*/ 	.short	(.L_15 - .L_14)
.L_14:
        /*002c*/ 	.word	0x00000000
        /*0030*/ 	.short	0x0001
        /*0032*/ 	.short	0x0008
        /*0034*/ 	.byte	0x00, 0xf4, 0x21, 0x00


	//----- nvinfo : EIATTR_KPARAM_INFO
	.align		4
.L_15:
        /*0038*/ 	.byte	0x04, 0x17
        /*003a*/ 	.short	(.L_17 - .L_16)
.L_16:
        /*003c*/ 	.word	0x00000000
        /*0040*/ 	.short	0x0000
        /*0042*/ 	.short	0x0000
        /*0044*/ 	.byte	0x00, 0xf4, 0x21, 0x00


	//----- nvinfo : EIATTR_SPARSE_MMA_MASK
	.align		4
.L_17:
        /*0048*/ 	.byte	0x03, 0x50
        /*004a*/ 	.short	0x0000


	//----- nvinfo : EIATTR_MAXREG_COUNT
	.align		4
        /*004c*/ 	.byte	0x03, 0x1b
        /*004e*/ 	.short	0x00ff


	//----- nvinfo : EIATTR_EXIT_INSTR_OFFSETS
	.align		4
        /*0050*/ 	.byte	0x04, 0x1c
        /*0052*/ 	.short	(.L_19 - .L_18)


	//   ....[0]....
.L_18:
        /*0054*/ 	.word	0x000001d0


	//----- nvinfo : EIATTR_REQNTID
	.align		4
.L_19:
        /*0058*/ 	.byte	0x04, 0x10
        /*005a*/ 	.short	(.L_21 - .L_20)
.L_20:
        /*005c*/ 	.word	0x00000080
        /*0060*/ 	.word	0x00000001
        /*0064*/ 	.word	0x00000001


	//----- nvinfo : EIATTR_CBANK_PARAM_SIZE
	.align		4
.L_21:
        /*0068*/ 	.byte	0x03, 0x19
        /*006a*/ 	.short	0x001c


	//----- nvinfo : EIATTR_PARAM_CBANK
	.align		4
        /*006c*/ 	.byte	0x04, 0x0a
        /*006e*/ 	.short	(.L_23 - .L_22)
	.align		4
.L_22:
        /*0070*/ 	.word	index@(.nv.constant0.triton_poi_fused_convolution_leaky_relu_leaky_relu_backward_13)
        /*0074*/ 	.short	0x0210
        /*0076*/ 	.short	0x001c


	//----- nvinfo : EIATTR_SW_WAR
	.align		4
.L_23:
        /*0078*/ 	.byte	0x04, 0x36
        /*007a*/ 	.short	(.L_25 - .L_24)
.L_24:
        /*007c*/ 	.word	0x00000008
.L_25:


//--------------------- .nv.callgraph             --------------------------
	.section	.nv.callgraph,"",@"SHT_CUDA_CALLGRAPH"
	.align	4
	.sectionentsize	8
	.align		4
        /*0000*/ 	.word	0x00000000
	.align		4
        /*0004*/ 	.word	0xffffffff
	.align		4
        /*0008*/ 	.word	0x00000000
	.align		4
        /*000c*/ 	.word	0xfffffffe
	.align		4
        /*0010*/ 	.word	0x00000000
	.align		4
        /*0014*/ 	.word	0xfffffffd
	.align		4
        /*0018*/ 	.word	0x00000000
	.align		4
        /*001c*/ 	.word	0xfffffffc


//--------------------- .text.triton_poi_fused_convolution_leaky_relu_leaky_relu_backward_13 --------------------------
	.section	.text.triton_poi_fused_convolution_leaky_relu_leaky_relu_backward_13,"ax",@progbits
	.align	128
        .global         triton_poi_fused_convolution_leaky_relu_leaky_relu_backward_13
        .type           triton_poi_fused_convolution_leaky_relu_leaky_relu_backward_13,@function
        .size           triton_poi_fused_convolution_leaky_relu_leaky_relu_backward_13,(.L_x_1 - triton_poi_fused_convolution_leaky_relu_leaky_relu_backward_13)
        .other          triton_poi_fused_convolution_leaky_relu_leaky_relu_backward_13,@"STO_CUDA_ENTRY STV_DEFAULT"
triton_poi_fused_convolution_leaky_relu_leaky_relu_backward_13:
.text.triton_poi_fused_convolution_leaky_relu_leaky_relu_backward_13:
[----:B------:R-:W-:Y:S01]  /*0000*/  LDC R1, c[0x0][0x28] ;  /* 0x00000a00ff017b82 */ /* 0x000fe20000000800 */
[----:B------:R-:W1:Y:S07]  /*0010*/  S2R R0, SR_TID.X ;  /* 0x0000000000007919 */ /* 0x000e6e0000002100 */
[----:B------:R-:W2:Y:S01]  /*0020*/  LDC.64 R4, c[0x0][0x218] ;  /* 0x00008600ff047b82 */ /* 0x000ea20000000a00 */
[----:B------:R-:W-:Y:S01]  /*0030*/  ULDC.64 UR4, c[0x0][0x208] ;  /* 0x0000820000047ab9 */ /* 0x000fe20000000a00 */
[----:B------:R-:W-:Y:S01]  /*0040*/  ULDC.64 UR6, c[0x0][0x220] ;  /* 0x0000880000067ab9 */ /* 0x000fe20000000a00 */
[----:B------:R-:W3:Y:S01]  /*0050*/  S2R R7, SR_CTAID.X ;  /* 0x0000000000077919 */ /* 0x000ee20000002500 */
[----:B-1----:R-:W-:-:S02]  /*0060*/  LOP3.LUT R0, R0, 0x7f, RZ, 0xc0, !PT ;  /* 0x0000007f00007812 */ /* 0x002fc400078ec0ff */
[----:B---3--:R-:W-:-:S03]  /*0070*/  SHF.R.S32.HI R2, RZ, 0x18, R7 ;  /* 0x00000018ff027819 */ /* 0x008fc60000011407 */
[----:B------:R-:W-:Y:S01]  /*0080*/  IMAD R7, R7, 0x80, R0 ;  /* 0x0000008007077824 */ /* 0x000fe200078e0200 */
[----:B------:R-:W-:Y:S02]  /*0090*/  SGXT R0, R2, 0x1 ;  /* 0x000000010200781a */ /* 0x000fe40000000200 */
[----:B------:R-:W1:Y:S02]  /*00a0*/  LDC.64 R2, c[0x0][0x210] ;  /* 0x00008400ff027b82 */ /* 0x000e640000000a00 */
[----:B------:R-:W-:-:S04]  /*00b0*/  LEA.HI R0, R0, R7, RZ, 0x4 ;  /* 0x0000000700007211 */ /* 0x000fc800078f20ff */
[--C-:B------:R-:W-:Y:S02]  /*00c0*/  SHF.R.S32.HI R6, RZ, 0x4, R0.reuse ;  /* 0x00000004ff067819 */ /* 0x100fe40000011400 */
[----:B------:R-:W-:-:S04]  /*00d0*/  SHF.R.S32.HI R9, RZ, 0x1f, R0 ;  /* 0x0000001fff097819 */ /* 0x000fc80000011400 */
[----:B------:R-:W-:-:S04]  /*00e0*/  LEA.HI R9, R9, R6, RZ, 0x8 ;  /* 0x0000000609097211 */ /* 0x000fc800078f40ff */
[----:B------:R-:W-:-:S05]  /*00f0*/  LOP3.LUT R9, R9, 0xffffff00, RZ, 0xc0, !PT ;  /* 0xffffff0009097812 */ /* 0x000fca00078ec0ff */
[----:B------:R-:W-:Y:S02]  /*0100*/  IMAD.IADD R9, R6, 0x1, -R9 ;  /* 0x0000000106097824 */ /* 0x000fe400078e0a09 */
[----:B-1----:R-:W-:-:S04]  /*0110*/  IMAD.WIDE R2, R7, 0x4, R2 ;  /* 0x0000000407027825 */ /* 0x002fc800078e0202 */
[----:B--2---:R-:W-:Y:S02]  /*0120*/  IMAD.WIDE R4, R9, 0x4, R4 ;  /* 0x0000000409047825 */ /* 0x004fe400078e0204 */
[----:B------:R-:W2:Y:S04]  /*0130*/  LDG.E R2, desc[UR4][R2.64] ;  /* 0x0000000402027981 */ /* 0x000ea8000c1e1900 */
[----:B------:R-:W2:Y:S01]  /*0140*/  LDG.E.EL R5, desc[UR4][R4.64] ;  /* 0x0000000404057981 */ /* 0x000ea2000c2e1900 */
[----:B------:R-:W-:-:S04]  /*0150*/  IADD3 R6, P1, R7, UR6, RZ ;  /* 0x0000000607067c10 */ /* 0x000fc8000ff3e0ff */
[----:B------:R-:W-:Y:S02]  /*0160*/  LEA.HI.X.SX32 R7, R7, UR7, 0x1, P1 ;  /* 0x0000000707077c11 */ /* 0x000fe400088f0eff */
[C---:B--2---:R-:W-:Y:S01]  /*0170*/  FSETP.GT.AND P0, PT, R2.reuse, -R5, PT ;  /* 0x800000050200720b */ /* 0x044fe20003f04000 */
[----:B------:R-:W-:-:S12]  /*0180*/  FADD R0, R2, R5 ;  /* 0x0000000502007221 */ /* 0x000fd80000000000 */
[----:B------:R-:W-:-:S05]  /*0190*/  @!P0 FMUL R0, R0, 0.10000000149011611938 ;  /* 0x3dcccccd00008820 */ /* 0x000fca0000400000 */
[----:B------:R-:W-:-:S04]  /*01a0*/  FSETP.GT.AND P0, PT, R0, RZ, PT ;  /* 0x000000ff0000720b */ /* 0x000fc80003f04000 */
[----:B------:R-:W-:-:S05]  /*01b0*/  SEL R9, RZ, 0x1, !P0 ;  /* 0x00000001ff097807 */ /* 0x000fca0004000000 */
[----:B------:R-:W-:Y:S01]  /*01c0*/  STG.E.U8 desc[UR4][R6.64], R9 ;  /* 0x0000000906007986 */ /* 0x000fe2000c101104 */
[----:B------:R-:W-:Y:S05]  /*01d0*/  EXIT ;  /* 0x000000000000794d */ /* 0x000fea0003800000 */
.L_x_0:
[----:B------:R-:W-:-:S00]  /*01e0*/  BRA `(.L_x_0) ;  /* 0xfffffffc00fc7947 */ /* 0x000fc0000383ffff */
[----:B------:R-:W-:-:S00]  /*01f0*/  NOP ;  /* 0x0000000000007918 */ /* 0x000fc00000000000 */
        /* <DEDUP_REMOVED lines=8> */
.L_x_1:


//--------------------- .nv.constant0.triton_poi_fused_convolution_leaky_relu_leaky_relu_backward_13 --------------------------
	.section	.nv.constant0.triton_poi_fused_convolution_leaky_relu_leaky_relu_backward_13,"a",@progbits
	.sectionflags	@""
	.align	4
.nv.constant0.triton_poi_fused_convolution_leaky_relu_leaky_relu_backward_13:
	.zero		556
